	.headerflags	@"EF_CUDA_TEXMODE_UNIFIED EF_CUDA_64BIT_ADDRESS EF_CUDA_ACCELERATORS EF_CUDA_SM90 EF_CUDA_VIRTUAL_SM(EF_CUDA_SM90)"
	.elftype	@"ET_EXEC"


//--------------------- .nv.info                  --------------------------
	.section	.nv.info,"",@"SHT_CUDA_INFO"
	.align	4


	//----- nvinfo : EIATTR_REGCOUNT
	.align		4
        /*0000*/ 	.byte	0x04, 0x2f
        /*0002*/ 	.short	(.L_1 - .L_0)
	.align		4
.L_0:
        /*0004*/ 	.word	index@(triton_poi_fused_convolution_relu_0)
        /*0008*/ 	.word	0x0000000e


	//----- nvinfo : EIATTR_MIN_STACK_SIZE
	.align		4
.L_1:
        /*000c*/ 	.byte	0x04, 0x12
        /*000e*/ 	.short	(.L_3 - .L_2)
	.align		4
.L_2:
        /*0010*/ 	.word	index@(triton_poi_fused_convolution_relu_0)
        /*0014*/ 	.word	0x00000000


	//----- nvinfo : EIATTR_FRAME_SIZE
	.align		4
.L_3:
        /*0018*/ 	.byte	0x04, 0x11
        /*001a*/ 	.short	(.L_5 - .L_4)
	.align		4
.L_4:
        /*001c*/ 	.word	index@(triton_poi_fused_convolution_relu_0)
        /*0020*/ 	.word	0x00000000


	//----- nvinfo : EIATTR_MIN_STACK_SIZE
	.align		4
.L_5:
        /*0024*/ 	.byte	0x04, 0x12
        /*0026*/ 	.short	(.L_7 - .L_6)
	.align		4
.L_6:
        /*0028*/ 	.word	index@(triton_poi_fused_convolution_relu_0)
        /*002c*/ 	.word	0x00000000
.L_7:


//--------------------- .nv.info.triton_poi_fused_convolution_relu_0 --------------------------
	.section	.nv.info.triton_poi_fused_convolution_relu_0,"",@"SHT_CUDA_INFO"
	.sectionflags	@""
	.align	4


	//----- nvinfo : EIATTR_CUDA_API_VERSION
	.align		4
        /*0000*/ 	.byte	0x04, 0x37
        /*0002*/ 	.short	(.L_9 - .L_8)
.L_8:
        /*0004*/ 	.word	0x0000007c


	//----- nvinfo : EIATTR_KPARAM_INFO
	.align		4
.L_9:
        /*0008*/ 	.byte	0x04, 0x17
        /*000a*/ 	.short	(.L_11 - .L_10)
.L_10:
        /*000c*/ 	.word	0x00000000
        /*0010*/ 	.short	0x0003
        /*0012*/ 	.short	0x0018
        /*0014*/ 	.byte	0x00, 0xf0, 0x11, 0x00


	//----- nvinfo : EIATTR_KPARAM_INFO
	.align		4
.L_11:
        /*0018*/ 	.byte	0x04, 0x17
        /*001a*/ 	.short	(.L_13 - .L_12)
.L_12:
        /*001c*/ 	.word	0x00000000
        /*0020*/ 	.short	0x0002
        /*0022*/ 	.short	0x0010
        /*0024*/ 	.byte	0x00, 0xf4, 0x21, 0x00


	//----- nvinfo : EIATTR_KPARAM_INFO
	.align		4
.L_13:
        /*0028*/ 	.byte	0x04, 0x17
        /*002a*/ 	.short	(.L_15 - .L_14)
.L_14:
        /*002c*/ 	.word	0x00000000
        /*0030*/ 	.short	0x0001
        /*0032*/ 	.short	0x0008
        /*0034*/ 	.byte	0x00, 0xf4, 0x21, 0x00


	//----- nvinfo : EIATTR_KPARAM_INFO
	.align		4
.L_15:
        /*0038*/ 	.byte	0x04, 0x17
        /*003a*/ 	.short	(.L_17 - .L_16)
.L_16:
        /*003c*/ 	.word	0x00000000
        /*0040*/ 	.short	0x0000
        /*0042*/ 	.short	0x0000
        /*0044*/ 	.byte	0x00, 0xf4, 0x21, 0x00


	//----- nvinfo : EIATTR_SPARSE_MMA_MASK
	.align		4
.L_17:
        /*0048*/ 	.byte	0x03, 0x50
        /*004a*/ 	.short	0x0000


	//----- nvinfo : EIATTR_MAXREG_COUNT
	.align		4
        /*004c*/ 	.byte	0x03, 0x1b
        /*004e*/ 	.short	0x00ff


	//----- nvinfo : EIATTR_EXIT_INSTR_OFFSETS
	.align		4
        /*0050*/ 	.byte	0x04, 0x1c
        /*0052*/ 	.short	(.L_19 - .L_18)


	//   ....[0]....
.L_18:
        /*0054*/ 	.word	0x000001d0


	//----- nvinfo : EIATTR_REQNTID
	.align		4
.L_19:
        /*0058*/ 	.byte	0x04, 0x10
        /*005a*/ 	.short	(.L_21 - .L_20)
.L_20:
        /*005c*/ 	.word	0x00000080
        /*0060*/ 	.word	0x00000001
        /*0064*/ 	.word	0x00000001


	//----- nvinfo : EIATTR_CBANK_PARAM_SIZE
	.align		4
.L_21:
        /*0068*/ 	.byte	0x03, 0x19
        /*006a*/ 	.short	0x001c


	//----- nvinfo : EIATTR_PARAM_CBANK
	.align		4
        /*006c*/ 	.byte	0x04, 0x0a
        /*006e*/ 	.short	(.L_23 - .L_22)
	.align		4
.L_22:
        /*0070*/ 	.word	index@(.nv.constant0.triton_poi_fused_convolution_relu_0)
        /*0074*/ 	.short	0x0210
        /*0076*/ 	.short	0x001c


	//----- nvinfo : EIATTR_SW_WAR
	.align		4
.L_23:
        /*0078*/ 	.byte	0x04, 0x36
        /*007a*/ 	.short	(.L_25 - .L_24)
.L_24:
        /*007c*/ 	.word	0x00000008
.L_25:


//--------------------- .nv.callgraph             --------------------------
	.section	.nv.callgraph,"",@"SHT_CUDA_CALLGRAPH"
	.align	4
	.sectionentsize	8
	.align		4
        /*0000*/ 	.word	0x00000000
	.align		4
        /*0004*/ 	.word	0xffffffff
	.align		4
        /*0008*/ 	.word	0x00000000
	.align		4
        /*000c*/ 	.word	0xfffffffe
	.align		4
        /*0010*/ 	.word	0x00000000
	.align		4
        /*0014*/ 	.word	0xfffffffd
	.align		4
        /*0018*/ 	.word	0x00000000
	.align		4
        /*001c*/ 	.word	0xfffffffc


//--------------------- .text.triton_poi_fused_convolution_relu_0 --------------------------
	.section	.text.triton_poi_fused_convolution_relu_0,"ax",@progbits
	.align	128
        .global         triton_poi_fused_convolution_relu_0
        .type           triton_poi_fused_convolution_relu_0,@function
        .size           triton_poi_fused_convolution_relu_0,(.L_x_1 - triton_poi_fused_convolution_relu_0)
        .other          triton_poi_fused_convolution_relu_0,@"STO_CUDA_ENTRY STV_DEFAULT"
triton_poi_fused_convolution_relu_0:
.text.triton_poi_fused_convolution_relu_0:
[----:B------:R-:W-:Y:S01]  /*0000*/  LDC R1, c[0x0][0x28] ;  /* 0x00000a00ff017b82 */ /* 0x000fe20000000800 */
[----:B------:R-:W1:Y:S07]  /*0010*/  S2R R0, SR_TID.X ;  /* 0x0000000000007919 */ /* 0x000e6e0000002100 */
[----:B------:R-:W2:Y:S01]  /*0020*/  LDC.64 R2, c[0x0][0x210] ;  /* 0x00008400ff027b82 */ /* 0x000ea20000000a00 */
[----:B------:R-:W-:Y:S01]  /*0030*/  ULDC.64 UR4, c[0x0][0x208] ;  /* 0x0000820000047ab9 */ /* 0x000fe20000000a00 */
[----:B------:R-:W3:Y:S06]  /*0040*/  S2R R9, SR_CTAID.X ;  /* 0x0000000000097919 */ /* 0x000eec0000002500 */
[----:B------:R-:W4:Y:S01]  /*0050*/  LDC.64 R4, c[0x0][0x218] ;  /* 0x00008600ff047b82 */ /* 0x000f220000000a00 */
[----:B-1----:R-:W-:Y:S01]  /*0060*/  IMAD.SHL.U32 R0, R0, 0x2, RZ ;  /* 0x0000000200007824 */ /* 0x002fe200078e00ff */
[----:B---3--:R-:W-:-:S04]  /*0070*/  SHF.R.S32.HI R6, RZ, 0x17, R9 ;  /* 0x00000017ff067819 */ /* 0x008fc80000011409 */
[----:B------:R-:W-:Y:S02]  /*0080*/  LOP3.LUT R0, R0, 0xfe, RZ, 0xc0, !PT ;  /* 0x000000fe00007812 */ /* 0x000fe400078ec0ff */
[----:B------:R-:W-:-:S03]  /*0090*/  SGXT R6, R6, 0x1 ;  /* 0x000000010606781a */ /* 0x000fc60000000200 */
[----:B------:R-:W-:-:S04]  /*00a0*/  IMAD R9, R9, 0x100, R0 ;  /* 0x0000010009097824 */ /* 0x000fc800078e0200 */
[----:B--2---:R-:W-:Y:S01]  /*00b0*/  IMAD.WIDE R2, R9, 0x4, R2 ;  /* 0x0000000409027825 */ /* 0x004fe200078e0202 */
[----:B------:R-:W-:-:S04]  /*00c0*/  LEA.HI R6, R6, R9, RZ, 0x8 ;  /* 0x0000000906067211 */ /* 0x000fc800078f40ff */
[----:B------:R-:W-:Y:S01]  /*00d0*/  SHF.R.S32.HI R6, RZ, 0x8, R6 ;  /* 0x00000008ff067819 */ /* 0x000fe20000011406 */
[----:B------:R-:W2:Y:S03]  /*00e0*/  LDG.E.64 R2, desc[UR4][R2.64] ;  /* 0x0000000402027981 */ /* 0x000ea6000c1e1b00 */
[----:B------:R-:W-:-:S04]  /*00f0*/  LEA.HI R0, R6, R6, RZ, 0x2 ;  /* 0x0000000606007211 */ /* 0x000fc800078f10ff */
[----:B------:R-:W-:-:S05]  /*0100*/  LOP3.LUT R7, R0, 0xfffffffc, RZ, 0xc0, !PT ;  /* 0xfffffffc00077812 */ /* 0x000fca00078ec0ff */
[----:B------:R-:W-:-:S04]  /*0110*/  IMAD.IADD R7, R6, 0x1, -R7 ;  /* 0x0000000106077824 */ /* 0x000fc800078e0a07 */
[----:B----4-:R-:W-:Y:S02]  /*0120*/  IMAD.WIDE R4, R7, 0x4, R4 ;  /* 0x0000000407047825 */ /* 0x010fe400078e0204 */
[----:B------:R-:W1:Y:S04]  /*0130*/  LDC.64 R6, c[0x0][0x220] ;  /* 0x00008800ff067b82 */ /* 0x000e680000000a00 */
[----:B------:R-:W2:Y:S01]  /*0140*/  LDG.E.EL R4, desc[UR4][R4.64] ;  /* 0x0000000404047981 */ /* 0x000ea2000c2e1900 */
[----:B-1----:R-:W-:-:S04]  /*0150*/  IMAD.WIDE R6, R9, 0x4, R6 ;  /* 0x0000000409067825 */ /* 0x002fc800078e0206 */
[C-C-:B--2---:R-:W-:Y:S01]  /*0160*/  FADD R0, R2.reuse, R4.reuse ;  /* 0x0000000402007221 */ /* 0x144fe20000000000 */
[C---:B------:R-:W-:Y:S01]  /*0170*/  FADD R8, R3.reuse, R4 ;  /* 0x0000000403087221 */ /* 0x040fe20000000000 */
[-C--:B------:R-:W-:Y:S02]  /*0180*/  FSETP.GEU.AND P0, PT, R2, -R4.reuse, PT ;  /* 0x800000040200720b */ /* 0x080fe40003f0e000 */
[----:B------:R-:W-:Y:S02]  /*0190*/  FSETP.GEU.AND P1, PT, R3, -R4, PT ;  /* 0x800000040300720b */ /* 0x000fe40003f2e000 */
[----:B------:R-:W-:Y:S02]  /*01a0*/  FSEL R10, R0, RZ, P0 ;  /* 0x000000ff000a7208 */ /* 0x000fe40000000000 */
[----:B------:R-:W-:-:S05]  /*01b0*/  FSEL R11, R8, RZ, P1 ;  /* 0x000000ff080b7208 */ /* 0x000fca0000800000 */
[----:B------:R-:W-:Y:S01]  /*01c0*/  STG.E.64 desc[UR4][R6.64], R10 ;  /* 0x0000000a06007986 */ /* 0x000fe2000c101b04 */
[----:B------:R-:W-:Y:S05]  /*01d0*/  EXIT ;  /* 0x000000000000794d */ /* 0x000fea0003800000 */
.L_x_0:
[----:B------:R-:W-:-:S00]  /*01e0*/  BRA `(.L_x_0) ;  /* 0xfffffffc00fc7947 */ /* 0x000fc0000383ffff */
[----:B------:R-:W-:-:S00]  /*01f0*/  NOP ;  /* 0x0000000000007918 */ /* 0x000fc00000000000 */
        /* <DEDUP_REMOVED lines=8> */
.L_x_1:


//--------------------- .nv.constant0.triton_poi_fused_convolution_relu_0 --------------------------
	.section	.nv.constant0.triton_poi_fused_convolution_relu_0,"a",@progbits
	.sectionflags	@""
	.align	4
.nv.constant0.triton_poi_fused_convolution_relu_0:
	.zero		556
